//
// Generated by NVIDIA NVVM Compiler
//
// Compiler Build ID: CL-36424714
// Cuda compilation tools, release 13.0, V13.0.88
// Based on NVVM 20.0.0
//

.version 9.0
.target sm_100
.address_size 64

	// .globl	_Z9reduce_v0PfS_
// _ZZ9reduce_v0PfS_E6shared has been demoted
// _ZZ9reduce_v1PfS_E6shared has been demoted
// _ZZ9reduce_v2PKfPfE6shared has been demoted
// _ZZ9reduce_v3PKfPfE6shared has been demoted

.visible .entry _Z9reduce_v0PfS_(
	.param .u64 .ptr .align 1 _Z9reduce_v0PfS__param_0,
	.param .u64 .ptr .align 1 _Z9reduce_v0PfS__param_1
)
{
	.reg .pred 	%p<6>;
	.reg .b32 	%r<17>;
	.reg .b32 	%f<6>;
	.reg .b64 	%rd<9>;
	// demoted variable
	.shared .align 4 .b8 _ZZ9reduce_v0PfS_E6shared[4096];
	ld.param.u64 	%rd1, [_Z9reduce_v0PfS__param_0];
	ld.param.u64 	%rd2, [_Z9reduce_v0PfS__param_1];
	mov.u32 	%r1, %tid.x;
	mov.u32 	%r2, %ctaid.x;
	mov.u32 	%r3, %ntid.x;
	mad.lo.s32 	%r4, %r3, %r2, %r1;
	setp.gt.u32 	%p1, %r4, 1048575;
	shl.b32 	%r8, %r1, 2;
	mov.u32 	%r9, _ZZ9reduce_v0PfS_E6shared;
	add.s32 	%r5, %r9, %r8;
	@%p1 bra 	$L__BB0_2;
	cvta.to.global.u64 	%rd3, %rd1;
	mul.wide.u32 	%rd4, %r4, 4;
	add.s64 	%rd5, %rd3, %rd4;
	ld.global.f32 	%f1, [%rd5];
	st.shared.f32 	[%r5], %f1;
	bra.uni 	$L__BB0_3;
$L__BB0_2:
	mov.b32 	%r10, 0;
	st.shared.u32 	[%r5], %r10;
$L__BB0_3:
	bar.sync 	0;
	setp.lt.u32 	%p2, %r3, 2;
	@%p2 bra 	$L__BB0_8;
	mov.b32 	%r16, 1;
$L__BB0_5:
	bar.sync 	0;
	shl.b32 	%r7, %r16, 1;
	add.s32 	%r12, %r7, -1;
	and.b32  	%r13, %r12, %r1;
	setp.ne.s32 	%p3, %r13, 0;
	@%p3 bra 	$L__BB0_7;
	shl.b32 	%r14, %r16, 2;
	add.s32 	%r15, %r5, %r14;
	ld.shared.f32 	%f2, [%r15];
	ld.shared.f32 	%f3, [%r5];
	add.f32 	%f4, %f2, %f3;
	st.shared.f32 	[%r5], %f4;
$L__BB0_7:
	setp.lt.u32 	%p4, %r7, %r3;
	mov.u32 	%r16, %r7;
	@%p4 bra 	$L__BB0_5;
$L__BB0_8:
	bar.sync 	0;
	setp.ne.s32 	%p5, %r1, 0;
	@%p5 bra 	$L__BB0_10;
	ld.shared.f32 	%f5, [_ZZ9reduce_v0PfS_E6shared];
	cvta.to.global.u64 	%rd6, %rd2;
	mul.wide.u32 	%rd7, %r2, 4;
	add.s64 	%rd8, %rd6, %rd7;
	st.global.f32 	[%rd8], %f5;
$L__BB0_10:
	ret;

}
	// .globl	_Z9reduce_v1PfS_
.visible .entry _Z9reduce_v1PfS_(
	.param .u64 .ptr .align 1 _Z9reduce_v1PfS__param_0,
	.param .u64 .ptr .align 1 _Z9reduce_v1PfS__param_1
)
{
	.reg .pred 	%p<6>;
	.reg .b32 	%r<20>;
	.reg .b32 	%f<8>;
	.reg .b64 	%rd<11>;
	// demoted variable
	.shared .align 4 .b8 _ZZ9reduce_v1PfS_E6shared[4096];
	ld.param.u64 	%rd1, [_Z9reduce_v1PfS__param_0];
	ld.param.u64 	%rd2, [_Z9reduce_v1PfS__param_1];
	mov.u32 	%r1, %tid.x;
	mov.u32 	%r2, %ctaid.x;
	mov.u32 	%r3, %ntid.x;
	mul.lo.s32 	%r8, %r3, %r2;
	shl.b32 	%r9, %r8, 1;
	add.s32 	%r4, %r9, %r1;
	setp.gt.u32 	%p1, %r4, 1048575;
	shl.b32 	%r10, %r1, 2;
	mov.u32 	%r11, _ZZ9reduce_v1PfS_E6shared;
	add.s32 	%r5, %r11, %r10;
	@%p1 bra 	$L__BB1_2;
	cvta.to.global.u64 	%rd3, %rd1;
	mul.wide.u32 	%rd4, %r4, 4;
	add.s64 	%rd5, %rd3, %rd4;
	ld.global.f32 	%f1, [%rd5];
	add.s32 	%r13, %r4, %r3;
	mul.wide.u32 	%rd6, %r13, 4;
	add.s64 	%rd7, %rd3, %rd6;
	ld.global.f32 	%f2, [%rd7];
	add.f32 	%f3, %f1, %f2;
	st.shared.f32 	[%r5], %f3;
	bra.uni 	$L__BB1_3;
$L__BB1_2:
	mov.b32 	%r12, 0;
	st.shared.u32 	[%r5], %r12;
$L__BB1_3:
	bar.sync 	0;
	setp.lt.u32 	%p2, %r3, 2;
	@%p2 bra 	$L__BB1_8;
	mov.b32 	%r19, 1;
$L__BB1_5:
	bar.sync 	0;
	shl.b32 	%r7, %r19, 1;
	add.s32 	%r15, %r7, -1;
	and.b32  	%r16, %r15, %r1;
	setp.ne.s32 	%p3, %r16, 0;
	@%p3 bra 	$L__BB1_7;
	shl.b32 	%r17, %r19, 2;
	add.s32 	%r18, %r5, %r17;
	ld.shared.f32 	%f4, [%r18];
	ld.shared.f32 	%f5, [%r5];
	add.f32 	%f6, %f4, %f5;
	st.shared.f32 	[%r5], %f6;
$L__BB1_7:
	setp.lt.u32 	%p4, %r7, %r3;
	mov.u32 	%r19, %r7;
	@%p4 bra 	$L__BB1_5;
$L__BB1_8:
	bar.sync 	0;
	setp.ne.s32 	%p5, %r1, 0;
	@%p5 bra 	$L__BB1_10;
	ld.shared.f32 	%f7, [_ZZ9reduce_v1PfS_E6shared];
	cvta.to.global.u64 	%rd8, %rd2;
	mul.wide.u32 	%rd9, %r2, 4;
	add.s64 	%rd10, %rd8, %rd9;
	st.global.f32 	[%rd10], %f7;
$L__BB1_10:
	ret;

}
	// .globl	_Z9reduce_v2PKfPf
.visible .entry _Z9reduce_v2PKfPf(
	.param .u64 .ptr .align 1 _Z9reduce_v2PKfPf_param_0,
	.param .u64 .ptr .align 1 _Z9reduce_v2PKfPf_param_1
)
{
	.reg .pred 	%p<5>;
	.reg .b32 	%r<16>;
	.reg .b32 	%f<8>;
	.reg .b64 	%rd<11>;
	// demoted variable
	.shared .align 4 .b8 _ZZ9reduce_v2PKfPfE6shared[4096];
	ld.param.u64 	%rd2, [_Z9reduce_v2PKfPf_param_0];
	ld.param.u64 	%rd1, [_Z9reduce_v2PKfPf_param_1];
	cvta.to.global.u64 	%rd3, %rd2;
	mov.u32 	%r1, %ctaid.x;
	mov.u32 	%r2, %tid.x;
	mov.u32 	%r15, %ntid.x;
	mul.lo.s32 	%r7, %r15, %r1;
	shl.b32 	%r8, %r7, 1;
	add.s32 	%r9, %r8, %r2;
	mul.wide.u32 	%rd4, %r9, 4;
	add.s64 	%rd5, %rd3, %rd4;
	ld.global.f32 	%f1, [%rd5];
	add.s32 	%r10, %r9, %r15;
	mul.wide.u32 	%rd6, %r10, 4;
	add.s64 	%rd7, %rd3, %rd6;
	ld.global.f32 	%f2, [%rd7];
	add.f32 	%f3, %f1, %f2;
	shl.b32 	%r11, %r2, 2;
	mov.u32 	%r12, _ZZ9reduce_v2PKfPfE6shared;
	add.s32 	%r4, %r12, %r11;
	st.shared.f32 	[%r4], %f3;
	bar.sync 	0;
	setp.lt.u32 	%p1, %r15, 2;
	@%p1 bra 	$L__BB2_4;
$L__BB2_1:
	shr.u32 	%r6, %r15, 1;
	bar.sync 	0;
	setp.ge.u32 	%p2, %r2, %r6;
	@%p2 bra 	$L__BB2_3;
	shl.b32 	%r13, %r6, 2;
	add.s32 	%r14, %r4, %r13;
	ld.shared.f32 	%f4, [%r14];
	ld.shared.f32 	%f5, [%r4];
	add.f32 	%f6, %f4, %f5;
	st.shared.f32 	[%r4], %f6;
$L__BB2_3:
	setp.gt.u32 	%p3, %r15, 3;
	mov.u32 	%r15, %r6;
	@%p3 bra 	$L__BB2_1;
$L__BB2_4:
	setp.ne.s32 	%p4, %r2, 0;
	@%p4 bra 	$L__BB2_6;
	ld.shared.f32 	%f7, [_ZZ9reduce_v2PKfPfE6shared];
	cvta.to.global.u64 	%rd8, %rd1;
	mul.wide.u32 	%rd9, %r1, 4;
	add.s64 	%rd10, %rd8, %rd9;
	st.global.f32 	[%rd10], %f7;
$L__BB2_6:
	ret;

}
	// .globl	_Z9reduce_v3PKfPf
.visible .entry _Z9reduce_v3PKfPf(
	.param .u64 .ptr .align 1 _Z9reduce_v3PKfPf_param_0,
	.param .u64 .ptr .align 1 _Z9reduce_v3PKfPf_param_1
)
{
	.reg .pred 	%p<11>;
	.reg .b32 	%r<26>;
	.reg .b32 	%f<21>;
	.reg .b64 	%rd<11>;
	// demoted variable
	.shared .align 4 .b8 _ZZ9reduce_v3PKfPfE6shared[4096];
	ld.param.u64 	%rd2, [_Z9reduce_v3PKfPf_param_0];
	ld.param.u64 	%rd1, [_Z9reduce_v3PKfPf_param_1];
	cvta.to.global.u64 	%rd3, %rd2;
	mov.u32 	%r1, %ctaid.x;
	mov.u32 	%r2, %tid.x;
	mov.u32 	%r25, %ntid.x;
	mul.lo.s32 	%r7, %r1, %r25;
	shl.b32 	%r8, %r7, 1;
	add.s32 	%r9, %r8, %r2;
	mul.wide.u32 	%rd4, %r9, 4;
	add.s64 	%rd5, %rd3, %rd4;
	ld.global.f32 	%f1, [%rd5];
	add.s32 	%r10, %r9, %r25;
	mul.wide.u32 	%rd6, %r10, 4;
	add.s64 	%rd7, %rd3, %rd6;
	ld.global.f32 	%f2, [%rd7];
	add.f32 	%f3, %f1, %f2;
	shl.b32 	%r11, %r2, 2;
	mov.u32 	%r12, _ZZ9reduce_v3PKfPfE6shared;
	add.s32 	%r4, %r12, %r11;
	st.shared.f32 	[%r4], %f3;
	bar.sync 	0;
	setp.lt.u32 	%p1, %r25, 66;
	@%p1 bra 	$L__BB3_4;
$L__BB3_1:
	shr.u32 	%r6, %r25, 1;
	bar.sync 	0;
	setp.ge.u32 	%p2, %r2, %r6;
	@%p2 bra 	$L__BB3_3;
	shl.b32 	%r13, %r6, 2;
	add.s32 	%r14, %r4, %r13;
	ld.shared.f32 	%f4, [%r14];
	ld.shared.f32 	%f5, [%r4];
	add.f32 	%f6, %f4, %f5;
	st.shared.f32 	[%r4], %f6;
$L__BB3_3:
	setp.gt.u32 	%p3, %r25, 131;
	mov.u32 	%r25, %r6;
	@%p3 bra 	$L__BB3_1;
$L__BB3_4:
	setp.gt.u32 	%p4, %r2, 31;
	@%p4 bra 	$L__BB3_7;
	ld.shared.f32 	%f7, [%r4];
	ld.shared.f32 	%f8, [%r4+128];
	add.f32 	%f9, %f7, %f8;
	mov.b32 	%r15, %f9;
	shfl.sync.down.b32	%r16|%p5, %r15, 16, 31, -1;
	mov.b32 	%f10, %r16;
	add.f32 	%f11, %f9, %f10;
	mov.b32 	%r17, %f11;
	shfl.sync.down.b32	%r18|%p6, %r17, 8, 31, -1;
	mov.b32 	%f12, %r18;
	add.f32 	%f13, %f11, %f12;
	mov.b32 	%r19, %f13;
	shfl.sync.down.b32	%r20|%p7, %r19, 4, 31, -1;
	mov.b32 	%f14, %r20;
	add.f32 	%f15, %f13, %f14;
	mov.b32 	%r21, %f15;
	shfl.sync.down.b32	%r22|%p8, %r21, 2, 31, -1;
	mov.b32 	%f16, %r22;
	add.f32 	%f17, %f15, %f16;
	mov.b32 	%r23, %f17;
	shfl.sync.down.b32	%r24|%p9, %r23, 1, 31, -1;
	mov.b32 	%f18, %r24;
	add.f32 	%f19, %f17, %f18;
	st.shared.f32 	[%r4], %f19;
	setp.ne.s32 	%p10, %r2, 0;
	@%p10 bra 	$L__BB3_7;
	ld.shared.f32 	%f20, [_ZZ9reduce_v3PKfPfE6shared];
	cvta.to.global.u64 	%rd8, %rd1;
	mul.wide.u32 	%rd9, %r1, 4;
	add.s64 	%rd10, %rd8, %rd9;
	st.global.f32 	[%rd10], %f20;
$L__BB3_7:
	ret;

}


// ===== COMPILED SASS (sm_100) =====

	.target	sm_100

	.elftype	@"ET_EXEC"


//--------------------- .note.nv.tkinfo           --------------------------
	.section	.note.nv.tkinfo,"",@"SHT_NOTE"
	.sectionflags	@"SHF_NOTE_NV_TKINFO"
	.tkinfo
        /*0018*/ 	.word	0x00000002
        /*0030*/ 	.string	""
        /*0030*/ 	.string	"ptxas"
        /*0030*/ 	.string	"Cuda compilation tools, release 13.0, V13.0.88"
        /*0030*/ 	.string	"Build cuda_13.0.r13.0/compiler.36424714_0"
        /*0030*/ 	.string	"-arch sm_100 -m 64 "



//--------------------- .note.nv.cuinfo           --------------------------
	.section	.note.nv.cuinfo,"",@"SHT_NOTE"
	.sectionflags	@"SHF_NOTE_NV_CUINFO"
        /*0018*/ 	.short	0x0002
        /*001a*/ 	.short	0x0064
        /*001c*/ 	.short	0x0082
	.zero		2


//--------------------- .nv.info                  --------------------------
	.section	.nv.info,"",@"SHT_CUDA_INFO"
	.align	4


	//----- nvinfo : EIATTR_REGCOUNT
	.align		4
        /*0000*/ 	.byte	0x04, 0x2f
        /*0002*/ 	.short	(.L_1 - .L_0)
	.align		4
.L_0:
        /*0004*/ 	.word	index@(_Z9reduce_v0PfS_)
        /*0008*/ 	.word	0x0000000a


	//----- nvinfo : EIATTR_FRAME_SIZE
	.align		4
.L_1:
        /*000c*/ 	.byte	0x04, 0x11
        /*000e*/ 	.short	(.L_3 - .L_2)
	.align		4
.L_2:
        /*0010*/ 	.word	index@(_Z9reduce_v0PfS_)
        /*0014*/ 	.word	0x00000000


	//----- nvinfo : EIATTR_REGCOUNT
	.align		4
.L_3:
        /*0018*/ 	.byte	0x04, 0x2f
        /*001a*/ 	.short	(.L_5 - .L_4)
	.align		4
.L_4:
        /*001c*/ 	.word	index@(_Z9reduce_v1PfS_)
        /*0020*/ 	.word	0x0000000e


	//----- nvinfo : EIATTR_FRAME_SIZE
	.align		4
.L_5:
        /*0024*/ 	.byte	0x04, 0x11
        /*0026*/ 	.short	(.L_7 - .L_6)
	.align		4
.L_6:
        /*0028*/ 	.word	index@(_Z9reduce_v1PfS_)
        /*002c*/ 	.word	0x00000000


	//----- nvinfo : EIATTR_REGCOUNT
	.align		4
.L_7:
        /*0030*/ 	.byte	0x04, 0x2f
        /*0032*/ 	.short	(.L_9 - .L_8)
	.align		4
.L_8:
        /*0034*/ 	.word	index@(_Z9reduce_v2PKfPf)
        /*0038*/ 	.word	0x0000000e


	//----- nvinfo : EIATTR_FRAME_SIZE
	.align		4
.L_9:
        /*003c*/ 	.byte	0x04, 0x11
        /*003e*/ 	.short	(.L_11 - .L_10)
	.align		4
.L_10:
        /*0040*/ 	.word	index@(_Z9reduce_v2PKfPf)
        /*0044*/ 	.word	0x00000000


	//----- nvinfo : EIATTR_REGCOUNT
	.align		4
.L_11:
        /*0048*/ 	.byte	0x04, 0x2f
        /*004a*/ 	.short	(.L_13 - .L_12)
	.align		4
.L_12:
        /*004c*/ 	.word	index@(_Z9reduce_v3PKfPf)
        /*0050*/ 	.word	0x0000000d


	//----- nvinfo : EIATTR_FRAME_SIZE
	.align		4
.L_13:
        /*0054*/ 	.byte	0x04, 0x11
        /*0056*/ 	.short	(.L_15 - .L_14)
	.align		4
.L_14:
        /*0058*/ 	.word	index@(_Z9reduce_v3PKfPf)
        /*005c*/ 	.word	0x00000000


	//----- nvinfo : EIATTR_MIN_STACK_SIZE
	.align		4
.L_15:
        /*0060*/ 	.byte	0x04, 0x12
        /*0062*/ 	.short	(.L_17 - .L_16)
	.align		4
.L_16:
        /*0064*/ 	.word	index@(_Z9reduce_v3PKfPf)
        /*0068*/ 	.word	0x00000000


	//----- nvinfo : EIATTR_MIN_STACK_SIZE
	.align		4
.L_17:
        /*006c*/ 	.byte	0x04, 0x12
        /*006e*/ 	.short	(.L_19 - .L_18)
	.align		4
.L_18:
        /*0070*/ 	.word	index@(_Z9reduce_v2PKfPf)
        /*0074*/ 	.word	0x00000000


	//----- nvinfo : EIATTR_MIN_STACK_SIZE
	.align		4
.L_19:
        /*0078*/ 	.byte	0x04, 0x12
        /*007a*/ 	.short	(.L_21 - .L_20)
	.align		4
.L_20:
        /*007c*/ 	.word	index@(_Z9reduce_v1PfS_)
        /*0080*/ 	.word	0x00000000


	//----- nvinfo : EIATTR_MIN_STACK_SIZE
	.align		4
.L_21:
        /*0084*/ 	.byte	0x04, 0x12
        /*0086*/ 	.short	(.L_23 - .L_22)
	.align		4
.L_22:
        /*0088*/ 	.word	index@(_Z9reduce_v0PfS_)
        /*008c*/ 	.word	0x00000000
.L_23:


//--------------------- .nv.compat                --------------------------
	.section	.nv.compat,"",@"SHT_CUDA_COMPAT_INFO"
	.align	4
        /*0000*/ 	.byte	0x02, 0x09, 0x00, 0x00, 0x02, 0x02, 0x01, 0x00, 0x02, 0x05, 0x05, 0x00, 0x03, 0x07, 0x01, 0x01
        /*0010*/ 	.byte	0x02, 0x03, 0x00, 0x00, 0x02, 0x06, 0x01, 0x00, 0x04, 0x0b, 0x08, 0x00, 0x09, 0x00, 0x00, 0x00
        /*0020*/ 	.byte	0x00, 0x00, 0x00, 0x00


//--------------------- .nv.info._Z9reduce_v3PKfPf --------------------------
	.section	.nv.info._Z9reduce_v3PKfPf,"",@"SHT_CUDA_INFO"
	.sectionflags	@""
	.align	4


	//----- nvinfo : EIATTR_CUDA_API_VERSION
	.align		4
        /*0000*/ 	.byte	0x04, 0x37
        /*0002*/ 	.short	(.L_25 - .L_24)
.L_24:
        /*0004*/ 	.word	0x00000082


	//----- nvinfo : EIATTR_KPARAM_INFO
	.align		4
.L_25:
        /*0008*/ 	.byte	0x04, 0x17
        /*000a*/ 	.short	(.L_27 - .L_26)
.L_26:
        /*000c*/ 	.word	0x00000000
        /*0010*/ 	.short	0x0001
        /*0012*/ 	.short	0x0008
        /*0014*/ 	.byte	0x00, 0xf5, 0x21, 0x00


	//----- nvinfo : EIATTR_KPARAM_INFO
	.align		4
.L_27:
        /*0018*/ 	.byte	0x04, 0x17
        /*001a*/ 	.short	(.L_29 - .L_28)
.L_28:
        /*001c*/ 	.word	0x00000000
        /*0020*/ 	.short	0x0000
        /*0022*/ 	.short	0x0000
        /*0024*/ 	.byte	0x00, 0xf5, 0x21, 0x00


	//----- nvinfo : EIATTR_SPARSE_MMA_MASK
	.align		4
.L_29:
        /*0028*/ 	.byte	0x03, 0x50
        /*002a*/ 	.short	0x0000


	//----- nvinfo : EIATTR_MAXREG_COUNT
	.align		4
        /*002c*/ 	.byte	0x03, 0x1b
        /*002e*/ 	.short	0x00ff


	//----- nvinfo : EIATTR_NUM_BARRIERS
	.align		4
        /*0030*/ 	.byte	0x02, 0x4c
        /*0032*/ 	.byte	0x01
	.zero		1


	//----- nvinfo : EIATTR_MERCURY_ISA_VERSION
	.align		4
        /*0034*/ 	.byte	0x03, 0x5f
        /*0036*/ 	.short	0x0101


	//----- nvinfo : EIATTR_COOP_GROUP_MASK_REGIDS
	.align		4
        /*0038*/ 	.byte	0x04, 0x29
        /*003a*/ 	.short	(.L_31 - .L_30)


	//   ....[0]....
.L_30:
        /*003c*/ 	.word	0xffffffff


	//   ....[1]....
        /*0040*/ 	.word	0xffffffff


	//   ....[2]....
        /*0044*/ 	.word	0xffffffff


	//   ....[3]....
        /*0048*/ 	.word	0xffffffff


	//   ....[4]....
        /*004c*/ 	.word	0xffffffff


	//----- nvinfo : EIATTR_COOP_GROUP_INSTR_OFFSETS
	.align		4
.L_31:
        /*0050*/ 	.byte	0x04, 0x28
        /*0052*/ 	.short	(.L_33 - .L_32)


	//   ....[0]....
.L_32:
        /*0054*/ 	.word	0x00000280


	//   ....[1]....
        /*0058*/ 	.word	0x000002a0


	//   ....[2]....
        /*005c*/ 	.word	0x000002c0


	//   ....[3]....
        /*0060*/ 	.word	0x000002e0


	//   ....[4]....
        /*0064*/ 	.word	0x00000300


	//----- nvinfo : EIATTR_VRC_CTA_INIT_COUNT
	.align		4
.L_33:
        /*0068*/ 	.byte	0x02, 0x4a
	.zero		1
	.zero		1


	//----- nvinfo : EIATTR_EXIT_INSTR_OFFSETS
	.align		4
        /*006c*/ 	.byte	0x04, 0x1c
        /*006e*/ 	.short	(.L_35 - .L_34)


	//   ....[0]....
.L_34:
        /*0070*/ 	.word	0x00000230


	//   ....[1]....
        /*0074*/ 	.word	0x00000330


	//   ....[2]....
        /*0078*/ 	.word	0x000003b0


	//----- nvinfo : EIATTR_CBANK_PARAM_SIZE
	.align		4
.L_35:
        /*007c*/ 	.byte	0x03, 0x19
        /*007e*/ 	.short	0x0010


	//----- nvinfo : EIATTR_PARAM_CBANK
	.align		4
        /*0080*/ 	.byte	0x04, 0x0a
        /*0082*/ 	.short	(.L_37 - .L_36)
	.align		4
.L_36:
        /*0084*/ 	.word	index@(.nv.constant0._Z9reduce_v3PKfPf)
        /*0088*/ 	.short	0x0380
        /*008a*/ 	.short	0x0010


	//----- nvinfo : EIATTR_SW_WAR
	.align		4
.L_37:
        /*008c*/ 	.byte	0x04, 0x36
        /*008e*/ 	.short	(.L_39 - .L_38)
.L_38:
        /*0090*/ 	.word	0x00000008
.L_39:


//--------------------- .nv.info._Z9reduce_v2PKfPf --------------------------
	.section	.nv.info._Z9reduce_v2PKfPf,"",@"SHT_CUDA_INFO"
	.sectionflags	@""
	.align	4


	//----- nvinfo : EIATTR_CUDA_API_VERSION
	.align		4
        /*0000*/ 	.byte	0x04, 0x37
        /*0002*/ 	.short	(.L_41 - .L_40)
.L_40:
        /*0004*/ 	.word	0x00000082


	//----- nvinfo : EIATTR_KPARAM_INFO
	.align		4
.L_41:
        /*0008*/ 	.byte	0x04, 0x17
        /*000a*/ 	.short	(.L_43 - .L_42)
.L_42:
        /*000c*/ 	.word	0x00000000
        /*0010*/ 	.short	0x0001
        /*0012*/ 	.short	0x0008
        /*0014*/ 	.byte	0x00, 0xf5, 0x21, 0x00


	//----- nvinfo : EIATTR_KPARAM_INFO
	.align		4
.L_43:
        /*0018*/ 	.byte	0x04, 0x17
        /*001a*/ 	.short	(.L_45 - .L_44)
.L_44:
        /*001c*/ 	.word	0x00000000
        /*0020*/ 	.short	0x0000
        /*0022*/ 	.short	0x0000
        /*0024*/ 	.byte	0x00, 0xf5, 0x21, 0x00


	//----- nvinfo : EIATTR_SPARSE_MMA_MASK
	.align		4
.L_45:
        /*0028*/ 	.byte	0x03, 0x50
        /*002a*/ 	.short	0x0000


	//----- nvinfo : EIATTR_MAXREG_COUNT
	.align		4
        /*002c*/ 	.byte	0x03, 0x1b
        /*002e*/ 	.short	0x00ff


	//----- nvinfo : EIATTR_NUM_BARRIERS
	.align		4
        /*0030*/ 	.byte	0x02, 0x4c
        /*0032*/ 	.byte	0x01
	.zero		1


	//----- nvinfo : EIATTR_MERCURY_ISA_VERSION
	.align		4
        /*0034*/ 	.byte	0x03, 0x5f
        /*0036*/ 	.short	0x0101


	//----- nvinfo : EIATTR_VRC_CTA_INIT_COUNT
	.align		4
        /*0038*/ 	.byte	0x02, 0x4a
	.zero		1
	.zero		1


	//----- nvinfo : EIATTR_EXIT_INSTR_OFFSETS
	.align		4
        /*003c*/ 	.byte	0x04, 0x1c
        /*003e*/ 	.short	(.L_47 - .L_46)


	//   ....[0]....
.L_46:
        /*0040*/ 	.word	0x00000230


	//   ....[1]....
        /*0044*/ 	.word	0x000002b0


	//----- nvinfo : EIATTR_CBANK_PARAM_SIZE
	.align		4
.L_47:
        /*0048*/ 	.byte	0x03, 0x19
        /*004a*/ 	.short	0x0010


	//----- nvinfo : EIATTR_PARAM_CBANK
	.align		4
        /*004c*/ 	.byte	0x04, 0x0a
        /*004e*/ 	.short	(.L_49 - .L_48)
	.align		4
.L_48:
        /*0050*/ 	.word	index@(.nv.constant0._Z9reduce_v2PKfPf)
        /*0054*/ 	.short	0x0380
        /*0056*/ 	.short	0x0010


	//----- nvinfo : EIATTR_SW_WAR
	.align		4
.L_49:
        /*0058*/ 	.byte	0x04, 0x36
        /*005a*/ 	.short	(.L_51 - .L_50)
.L_50:
        /*005c*/ 	.word	0x00000008
.L_51:


//--------------------- .nv.info._Z9reduce_v1PfS_ --------------------------
	.section	.nv.info._Z9reduce_v1PfS_,"",@"SHT_CUDA_INFO"
	.sectionflags	@""
	.align	4


	//----- nvinfo : EIATTR_CUDA_API_VERSION
	.align		4
        /*0000*/ 	.byte	0x04, 0x37
        /*0002*/ 	.short	(.L_53 - .L_52)
.L_52:
        /*0004*/ 	.word	0x00000082


	//----- nvinfo : EIATTR_KPARAM_INFO
	.align		4
.L_53:
        /*0008*/ 	.byte	0x04, 0x17
        /*000a*/ 	.short	(.L_55 - .L_54)
.L_54:
        /*000c*/ 	.word	0x00000000
        /*0010*/ 	.short	0x0001
        /*0012*/ 	.short	0x0008
        /*0014*/ 	.byte	0x00, 0xf5, 0x21, 0x00


	//----- nvinfo : EIATTR_KPARAM_INFO
	.align		4
.L_55:
        /*0018*/ 	.byte	0x04, 0x17
        /*001a*/ 	.short	(.L_57 - .L_56)
.L_56:
        /*001c*/ 	.word	0x00000000
        /*0020*/ 	.short	0x0000
        /*0022*/ 	.short	0x0000
        /*0024*/ 	.byte	0x00, 0xf5, 0x21, 0x00


	//----- nvinfo : EIATTR_SPARSE_MMA_MASK
	.align		4
.L_57:
        /*0028*/ 	.byte	0x03, 0x50
        /*002a*/ 	.short	0x0000


	//----- nvinfo : EIATTR_MAXREG_COUNT
	.align		4
        /*002c*/ 	.byte	0x03, 0x1b
        /*002e*/ 	.short	0x00ff


	//----- nvinfo : EIATTR_NUM_BARRIERS
	.align		4
        /*0030*/ 	.byte	0x02, 0x4c
        /*0032*/ 	.byte	0x01
	.zero		1


	//----- nvinfo : EIATTR_MERCURY_ISA_VERSION
	.align		4
        /*0034*/ 	.byte	0x03, 0x5f
        /*0036*/ 	.short	0x0101


	//----- nvinfo : EIATTR_VRC_CTA_INIT_COUNT
	.align		4
        /*0038*/ 	.byte	0x02, 0x4a
	.zero		1
	.zero		1


	//----- nvinfo : EIATTR_EXIT_INSTR_OFFSETS
	.align		4
        /*003c*/ 	.byte	0x04, 0x1c
        /*003e*/ 	.short	(.L_59 - .L_58)


	//   ....[0]....
.L_58:
        /*0040*/ 	.word	0x00000270


	//   ....[1]....
        /*0044*/ 	.word	0x000002f0


	//----- nvinfo : EIATTR_CBANK_PARAM_SIZE
	.align		4
.L_59:
        /*0048*/ 	.byte	0x03, 0x19
        /*004a*/ 	.short	0x0010


	//----- nvinfo : EIATTR_PARAM_CBANK
	.align		4
        /*004c*/ 	.byte	0x04, 0x0a
        /*004e*/ 	.short	(.L_61 - .L_60)
	.align		4
.L_60:
        /*0050*/ 	.word	index@(.nv.constant0._Z9reduce_v1PfS_)
        /*0054*/ 	.short	0x0380
        /*0056*/ 	.short	0x0010


	//----- nvinfo : EIATTR_SW_WAR
	.align		4
.L_61:
        /*0058*/ 	.byte	0x04, 0x36
        /*005a*/ 	.short	(.L_63 - .L_62)
.L_62:
        /*005c*/ 	.word	0x00000008
.L_63:


//--------------------- .nv.info._Z9reduce_v0PfS_ --------------------------
	.section	.nv.info._Z9reduce_v0PfS_,"",@"SHT_CUDA_INFO"
	.sectionflags	@""
	.align	4


	//----- nvinfo : EIATTR_CUDA_API_VERSION
	.align		4
        /*0000*/ 	.byte	0x04, 0x37
        /*0002*/ 	.short	(.L_65 - .L_64)
.L_64:
        /*0004*/ 	.word	0x00000082


	//----- nvinfo : EIATTR_KPARAM_INFO
	.align		4
.L_65:
        /*0008*/ 	.byte	0x04, 0x17
        /*000a*/ 	.short	(.L_67 - .L_66)
.L_66:
        /*000c*/ 	.word	0x00000000
        /*0010*/ 	.short	0x0001
        /*0012*/ 	.short	0x0008
        /*0014*/ 	.byte	0x00, 0xf5, 0x21, 0x00


	//----- nvinfo : EIATTR_KPARAM_INFO
	.align		4
.L_67:
        /*0018*/ 	.byte	0x04, 0x17
        /*001a*/ 	.short	(.L_69 - .L_68)
.L_68:
        /*001c*/ 	.word	0x00000000
        /*0020*/ 	.short	0x0000
        /*0022*/ 	.short	0x0000
        /*0024*/ 	.byte	0x00, 0xf5, 0x21, 0x00


	//----- nvinfo : EIATTR_SPARSE_MMA_MASK
	.align		4
.L_69:
        /*0028*/ 	.byte	0x03, 0x50
        /*002a*/ 	.short	0x0000


	//----- nvinfo : EIATTR_MAXREG_COUNT
	.align		4
        /*002c*/ 	.byte	0x03, 0x1b
        /*002e*/ 	.short	0x00ff


	//----- nvinfo : EIATTR_NUM_BARRIERS
	.align		4
        /*0030*/ 	.byte	0x02, 0x4c
        /*0032*/ 	.byte	0x01
	.zero		1


	//----- nvinfo : EIATTR_MERCURY_ISA_VERSION
	.align		4
        /*0034*/ 	.byte	0x03, 0x5f
        /*0036*/ 	.short	0x0101


	//----- nvinfo : EIATTR_VRC_CTA_INIT_COUNT
	.align		4
        /*0038*/ 	.byte	0x02, 0x4a
	.zero		1
	.zero		1


	//----- nvinfo : EIATTR_EXIT_INSTR_OFFSETS
	.align		4
        /*003c*/ 	.byte	0x04, 0x1c
        /*003e*/ 	.short	(.L_71 - .L_70)


	//   ....[0]....
.L_70:
        /*0040*/ 	.word	0x00000220


	//   ....[1]....
        /*0044*/ 	.word	0x000002a0


	//----- nvinfo : EIATTR_CBANK_PARAM_SIZE
	.align		4
.L_71:
        /*0048*/ 	.byte	0x03, 0x19
        /*004a*/ 	.short	0x0010


	//----- nvinfo : EIATTR_PARAM_CBANK
	.align		4
        /*004c*/ 	.byte	0x04, 0x0a
        /*004e*/ 	.short	(.L_73 - .L_72)
	.align		4
.L_72:
        /*0050*/ 	.word	index@(.nv.constant0._Z9reduce_v0PfS_)
        /*0054*/ 	.short	0x0380
        /*0056*/ 	.short	0x0010


	//----- nvinfo : EIATTR_SW_WAR
	.align		4
.L_73:
        /*0058*/ 	.byte	0x04, 0x36
        /*005a*/ 	.short	(.L_75 - .L_74)
.L_74:
        /*005c*/ 	.word	0x00000008
.L_75:


//--------------------- .nv.callgraph             --------------------------
	.section	.nv.callgraph,"",@"SHT_CUDA_CALLGRAPH"
	.align	4
	.sectionentsize	8
	.align		4
        /*0000*/ 	.word	0x00000000
	.align		4
        /*0004*/ 	.word	0xffffffff
	.align		4
        /*0008*/ 	.word	0x00000000
	.align		4
        /*000c*/ 	.word	0xfffffffe
	.align		4
        /*0010*/ 	.word	0x00000000
	.align		4
        /*0014*/ 	.word	0xfffffffd
	.align		4
        /*0018*/ 	.word	0x00000000
	.align		4
        /*001c*/ 	.word	0xfffffffc


//--------------------- .text._Z9reduce_v3PKfPf   --------------------------
	.section	.text._Z9reduce_v3PKfPf,"ax",@progbits
	.align	128
        .global         _Z9reduce_v3PKfPf
        .type           _Z9reduce_v3PKfPf,@function
        .size           _Z9reduce_v3PKfPf,(.L_x_12 - _Z9reduce_v3PKfPf)
        .other          _Z9reduce_v3PKfPf,@"STO_CUDA_ENTRY STV_DEFAULT"
_Z9reduce_v3PKfPf:
.text._Z9reduce_v3PKfPf:
[----:B------:R-:W-:Y:S01]  /*0000*/  LDC R1, c[0x0][0x37c] ;  /* 0x0000df00ff017b82 */ /* 0x000fe20000000800 */
[----:B------:R-:W0:Y:S01]  /*0010*/  S2R R0, SR_CTAID.X ;  /* 0x0000000000007919 */ /* 0x000e220000002500 */
[----:B------:R-:W0:Y:S06]  /*0020*/  LDCU UR8, c[0x0][0x360] ;  /* 0x00006c00ff0877ac */ /* 0x000e2c0008000800 */
[----:B------:R-:W1:Y:S01]  /*0030*/  LDC.64 R6, c[0x0][0x380] ;  /* 0x0000e000ff067b82 */ /* 0x000e620000000a00 */
[----:B------:R-:W2:Y:S01]  /*0040*/  S2R R2, SR_TID.X ;  /* 0x0000000000027919 */ /* 0x000ea20000002100 */
[----:B------:R-:W3:Y:S01]  /*0050*/  LDCU.64 UR6, c[0x0][0x358] ;  /* 0x00006b00ff0677ac */ /* 0x000ee20008000a00 */
[----:B0-----:R-:W-:-:S05]  /*0060*/  IMAD R3, R0, UR8, RZ ;  /* 0x0000000800037c24 */ /* 0x001fca000f8e02ff */
[----:B--2---:R-:W-:-:S04]  /*0070*/  LEA R3, R3, R2, 0x1 ;  /* 0x0000000203037211 */ /* 0x004fc800078e08ff */
[C---:B------:R-:W-:Y:S01]  /*0080*/  IADD3 R9, PT, PT, R3.reuse, UR8, RZ ;  /* 0x0000000803097c10 */ /* 0x040fe2000fffe0ff */
[----:B-1----:R-:W-:-:S04]  /*0090*/  IMAD.WIDE.U32 R4, R3, 0x4, R6 ;  /* 0x0000000403047825 */ /* 0x002fc800078e0006 */
[----:B------:R-:W-:Y:S02]  /*00a0*/  IMAD.WIDE.U32 R6, R9, 0x4, R6 ;  /* 0x0000000409067825 */ /* 0x000fe400078e0006 */
[----:B---3--:R-:W2:Y:S04]  /*00b0*/  LDG.E R4, desc[UR6][R4.64] ;  /* 0x0000000604047981 */ /* 0x008ea8000c1e1900 */
[----:B------:R-:W2:Y:S01]  /*00c0*/  LDG.E R7, desc[UR6][R6.64] ;  /* 0x0000000606077981 */ /* 0x000ea2000c1e1900 */
[----:B------:R-:W0:Y:S01]  /*00d0*/  S2UR UR5, SR_CgaCtaId ;  /* 0x00000000000579c3 */ /* 0x000e220000008800 */
[----:B------:R-:W-:Y:S01]  /*00e0*/  UMOV UR4, 0x400 ;  /* 0x0000040000047882 */ /* 0x000fe20000000000 */
[----:B------:R-:W-:Y:S01]  /*00f0*/  UISETP.GE.U32.AND UP0, UPT, UR8, 0x42, UPT ;  /* 0x000000420800788c */ /* 0x000fe2000bf06070 */
[----:B------:R-:W-:Y:S01]  /*0100*/  ISETP.GT.U32.AND P0, PT, R2, 0x1f, PT ;  /* 0x0000001f0200780c */ /* 0x000fe20003f04070 */
[----:B0-----:R-:W-:-:S06]  /*0110*/  ULEA UR4, UR5, UR4, 0x18 ;  /* 0x0000000405047291 */ /* 0x001fcc000f8ec0ff */
[----:B------:R-:W-:Y:S01]  /*0120*/  LEA R8, R2, UR4, 0x2 ;  /* 0x0000000402087c11 */ /* 0x000fe2000f8e10ff */
[----:B--2---:R-:W-:-:S05]  /*0130*/  FADD R3, R4, R7 ;  /* 0x0000000704037221 */ /* 0x004fca0000000000 */
[----:B------:R0:W-:Y:S01]  /*0140*/  STS [R8], R3 ;  /* 0x0000000308007388 */ /* 0x0001e20000000800 */
[----:B------:R-:W-:Y:S06]  /*0150*/  BAR.SYNC.DEFER_BLOCKING 0x0 ;  /* 0x0000000000007b1d */ /* 0x000fec0000010000 */
[----:B------:R-:W-:Y:S05]  /*0160*/  BRA.U !UP0, `(.L_x_0) ;  /* 0x0000000108307547 */ /* 0x000fea000b800000 */
[----:B0-----:R-:W-:-:S07]  /*0170*/  MOV R3, UR8 ;  /* 0x0000000800037c02 */ /* 0x001fce0008000f00 */
.L_x_1:
[----:B------:R-:W-:Y:S01]  /*0180*/  BAR.SYNC.DEFER_BLOCKING 0x0 ;  /* 0x0000000000007b1d */ /* 0x000fe20000010000 */
[----:B------:R-:W-:-:S04]  /*0190*/  SHF.R.U32.HI R7, RZ, 0x1, R3 ;  /* 0x00000001ff077819 */ /* 0x000fc80000011603 */
[----:B------:R-:W-:-:S13]  /*01a0*/  ISETP.GE.U32.AND P1, PT, R2, R7, PT ;  /* 0x000000070200720c */ /* 0x000fda0003f26070 */
[----:B------:R-:W-:Y:S01]  /*01b0*/  @!P1 LEA R4, R7, R8, 0x2 ;  /* 0x0000000807049211 */ /* 0x000fe200078e10ff */
[----:B------:R-:W-:Y:S05]  /*01c0*/  @!P1 LDS R5, [R8] ;  /* 0x0000000008059984 */ /* 0x000fea0000000800 */
[----:B------:R-:W0:Y:S02]  /*01d0*/  @!P1 LDS R4, [R4] ;  /* 0x0000000004049984 */ /* 0x000e240000000800 */
[----:B0-----:R-:W-:-:S05]  /*01e0*/  @!P1 FADD R5, R4, R5 ;  /* 0x0000000504059221 */ /* 0x001fca0000000000 */
[----:B------:R1:W-:Y:S01]  /*01f0*/  @!P1 STS [R8], R5 ;  /* 0x0000000508009388 */ /* 0x0003e20000000800 */
[----:B------:R-:W-:Y:S02]  /*0200*/  ISETP.GT.U32.AND P1, PT, R3, 0x83, PT ;  /* 0x000000830300780c */ /* 0x000fe40003f24070 */
[----:B------:R-:W-:-:S11]  /*0210*/  MOV R3, R7 ;  /* 0x0000000700037202 */ /* 0x000fd60000000f00 */
[----:B-1----:R-:W-:Y:S05]  /*0220*/  @P1 BRA `(.L_x_1) ;  /* 0xfffffffc00d41947 */ /* 0x002fea000383ffff */
.L_x_0:
[----:B------:R-:W-:Y:S05]  /*0230*/  @P0 EXIT ;  /* 0x000000000000094d */ /* 0x000fea0003800000 */
[----:B------:R-:W-:Y:S01]  /*0240*/  LDS R4, [R8] ;  /* 0x0000000008047984 */ /* 0x000fe20000000800 */
[----:B------:R-:W-:-:S03]  /*0250*/  ISETP.NE.AND P0, PT, R2, RZ, PT ;  /* 0x000000ff0200720c */ /* 0x000fc60003f05270 */
[----:B0-----:R-:W0:Y:S02]  /*0260*/  LDS R3, [R8+0x80] ;  /* 0x0000800008037984 */ /* 0x001e240000000800 */
[----:B0-----:R-:W-:-:S05]  /*0270*/  FADD R3, R3, R4 ;  /* 0x0000000403037221 */ /* 0x001fca0000000000 */
[----:B------:R-:W0:Y:S02]  /*0280*/  SHFL.DOWN PT, R4, R3, 0x10, 0x1f ;  /* 0x0a001f0003047f89 */ /* 0x000e2400000e0000 */
        /* <DEDUP_REMOVED lines=9> */
[----:B------:R0:W-:Y:S01]  /*0320*/  STS [R8], R9 ;  /* 0x0000000908007388 */ /* 0x0001e20000000800 */
[----:B------:R-:W-:Y:S05]  /*0330*/  @P0 EXIT ;  /* 0x000000000000094d */ /* 0x000fea0003800000 */
[----:B------:R-:W1:Y:S01]  /*0340*/  S2UR UR5, SR_CgaCtaId ;  /* 0x00000000000579c3 */ /* 0x000e620000008800 */
[----:B------:R-:W-:-:S07]  /*0350*/  UMOV UR4, 0x400 ;  /* 0x0000040000047882 */ /* 0x000fce0000000000 */
[----:B------:R-:W2:Y:S01]  /*0360*/  LDC.64 R2, c[0x0][0x388] ;  /* 0x0000e200ff027b82 */ /* 0x000ea20000000a00 */
[----:B-1----:R-:W-:Y:S01]  /*0370*/  ULEA UR4, UR5, UR4, 0x18 ;  /* 0x0000000405047291 */ /* 0x002fe2000f8ec0ff */
[----:B--2---:R-:W-:-:S08]  /*0380*/  IMAD.WIDE.U32 R2, R0, 0x4, R2 ;  /* 0x0000000400027825 */ /* 0x004fd000078e0002 */
[----:B------:R-:W1:Y:S04]  /*0390*/  LDS R5, [UR4] ;  /* 0x00000004ff057984 */ /* 0x000e680008000800 */
[----:B-1----:R-:W-:Y:S01]  /*03a0*/  STG.E desc[UR6][R2.64], R5 ;  /* 0x0000000502007986 */ /* 0x002fe2000c101906 */
[----:B------:R-:W-:Y:S05]  /*03b0*/  EXIT ;  /* 0x000000000000794d */ /* 0x000fea0003800000 */
.L_x_2:
[----:B------:R-:W-:-:S00]  /*03c0*/  BRA `(.L_x_2) ;  /* 0xfffffffc00fc7947 */ /* 0x000fc0000383ffff */
[----:B------:R-:W-:-:S00]  /*03d0*/  NOP ;  /* 0x0000000000007918 */ /* 0x000fc00000000000 */
        /* <DEDUP_REMOVED lines=10> */
.L_x_12:


//--------------------- .text._Z9reduce_v2PKfPf   --------------------------
	.section	.text._Z9reduce_v2PKfPf,"ax",@progbits
	.align	128
        .global         _Z9reduce_v2PKfPf
        .type           _Z9reduce_v2PKfPf,@function
        .size           _Z9reduce_v2PKfPf,(.L_x_13 - _Z9reduce_v2PKfPf)
        .other          _Z9reduce_v2PKfPf,@"STO_CUDA_ENTRY STV_DEFAULT"
_Z9reduce_v2PKfPf:
.text._Z9reduce_v2PKfPf:
        /* <DEDUP_REMOVED lines=16> */
[----:B------:R-:W-:Y:S01]  /*0100*/  ISETP.NE.AND P0, PT, R11, RZ, PT ;  /* 0x000000ff0b00720c */ /* 0x000fe20003f05270 */
[----:B0-----:R-:W-:-:S06]  /*0110*/  ULEA UR4, UR5, UR4, 0x18 ;  /* 0x0000000405047291 */ /* 0x001fcc000f8ec0ff */
[----:B------:R-:W-:Y:S01]  /*0120*/  LEA R7, R11, UR4, 0x2 ;  /* 0x000000040b077c11 */ /* 0x000fe2000f8e10ff */
[----:B--2---:R-:W-:-:S05]  /*0130*/  FADD R0, R2, R5 ;  /* 0x0000000502007221 */ /* 0x004fca0000000000 */
[----:B------:R0:W-:Y:S01]  /*0140*/  STS [R7], R0 ;  /* 0x0000000007007388 */ /* 0x0001e20000000800 */
[----:B------:R-:W-:Y:S06]  /*0150*/  BAR.SYNC.DEFER_BLOCKING 0x0 ;  /* 0x0000000000007b1d */ /* 0x000fec0000010000 */
[----:B------:R-:W-:Y:S05]  /*0160*/  BRA.U !UP0, `(.L_x_3) ;  /* 0x0000000108307547 */ /* 0x000fea000b800000 */
[----:B0-----:R-:W-:-:S07]  /*0170*/  IMAD.U32 R0, RZ, RZ, UR8 ;  /* 0x00000008ff007e24 */ /* 0x001fce000f8e00ff */
.L_x_4:
        /* <DEDUP_REMOVED lines=8> */
[----:B------:R-:W-:Y:S01]  /*0200*/  ISETP.GT.U32.AND P1, PT, R0, 0x3, PT ;  /* 0x000000030000780c */ /* 0x000fe20003f24070 */
[----:B------:R-:W-:-:S12]  /*0210*/  IMAD.MOV.U32 R0, RZ, RZ, R6 ;  /* 0x000000ffff007224 */ /* 0x000fd800078e0006 */
[----:B-1----:R-:W-:Y:S05]  /*0220*/  @P1 BRA `(.L_x_4) ;  /* 0xfffffffc00d41947 */ /* 0x002fea000383ffff */
.L_x_3:
        /* <DEDUP_REMOVED lines=9> */
.L_x_5:
        /* <DEDUP_REMOVED lines=12> */
.L_x_13:


//--------------------- .text._Z9reduce_v1PfS_    --------------------------
	.section	.text._Z9reduce_v1PfS_,"ax",@progbits
	.align	128
        .global         _Z9reduce_v1PfS_
        .type           _Z9reduce_v1PfS_,@function
        .size           _Z9reduce_v1PfS_,(.L_x_14 - _Z9reduce_v1PfS_)
        .other          _Z9reduce_v1PfS_,@"STO_CUDA_ENTRY STV_DEFAULT"
_Z9reduce_v1PfS_:
.text._Z9reduce_v1PfS_:
[----:B------:R-:W-:Y:S01]  /*0000*/  LDC R1, c[0x0][0x37c] ;  /* 0x0000df00ff017b82 */ /* 0x000fe20000000800 */
[----:B------:R-:W0:Y:S01]  /*0010*/  S2R R11, SR_CTAID.X ;  /* 0x00000000000b7919 */ /* 0x000e220000002500 */
[----:B------:R-:W0:Y:S01]  /*0020*/  LDCU UR8, c[0x0][0x360] ;  /* 0x00006c00ff0877ac */ /* 0x000e220008000800 */
[----:B------:R-:W1:Y:S01]  /*0030*/  S2R R9, SR_TID.X ;  /* 0x0000000000097919 */ /* 0x000e620000002100 */
[----:B------:R-:W2:Y:S01]  /*0040*/  LDCU.64 UR6, c[0x0][0x358] ;  /* 0x00006b00ff0677ac */ /* 0x000ea20008000a00 */
[----:B0-----:R-:W-:-:S05]  /*0050*/  IMAD R0, R11, UR8, RZ ;  /* 0x000000080b007c24 */ /* 0x001fca000f8e02ff */
[----:B-1----:R-:W-:-:S04]  /*0060*/  LEA R3, R0, R9, 0x1 ;  /* 0x0000000900037211 */ /* 0x002fc800078e08ff */
[----:B------:R-:W-:-:S13]  /*0070*/  ISETP.GT.U32.AND P1, PT, R3, 0xfffff, PT ;  /* 0x000fffff0300780c */ /* 0x000fda0003f24070 */
[----:B------:R-:W0:Y:S01]  /*0080*/  @!P1 LDC.64 R4, c[0x0][0x380] ;  /* 0x0000e000ff049b82 */ /* 0x000e220000000a00 */
[C---:B------:R-:W-:Y:S01]  /*0090*/  @!P1 IADD3 R7, PT, PT, R3.reuse, UR8, RZ ;  /* 0x0000000803079c10 */ /* 0x040fe2000fffe0ff */
[----:B0-----:R-:W-:-:S04]  /*00a0*/  @!P1 IMAD.WIDE.U32 R2, R3, 0x4, R4 ;  /* 0x0000000403029825 */ /* 0x001fc800078e0004 */
[----:B------:R-:W-:Y:S02]  /*00b0*/  @!P1 IMAD.WIDE.U32 R4, R7, 0x4, R4 ;  /* 0x0000000407049825 */ /* 0x000fe400078e0004 */
[----:B--2---:R-:W2:Y:S04]  /*00c0*/  @!P1 LDG.E R2, desc[UR6][R2.64] ;  /* 0x0000000602029981 */ /* 0x004ea8000c1e1900 */
[----:B------:R-:W2:Y:S01]  /*00d0*/  @!P1 LDG.E R5, desc[UR6][R4.64] ;  /* 0x0000000604059981 */ /* 0x000ea2000c1e1900 */
[----:B------:R-:W0:Y:S01]  /*00e0*/  S2UR UR5, SR_CgaCtaId ;  /* 0x00000000000579c3 */ /* 0x000e220000008800 */
[----:B------:R-:W-:Y:S01]  /*00f0*/  UMOV UR4, 0x400 ;  /* 0x0000040000047882 */ /* 0x000fe20000000000 */
[----:B------:R-:W-:Y:S01]  /*0100*/  UISETP.GE.U32.AND UP0, UPT, UR8, 0x2, UPT ;  /* 0x000000020800788c */ /* 0x000fe2000bf06070 */
[----:B------:R-:W-:Y:S01]  /*0110*/  ISETP.NE.AND P0, PT, R9, RZ, PT ;  /* 0x000000ff0900720c */ /* 0x000fe20003f05270 */
[----:B0-----:R-:W-:-:S06]  /*0120*/  ULEA UR4, UR5, UR4, 0x18 ;  /* 0x0000000405047291 */ /* 0x001fcc000f8ec0ff */
[----:B------:R-:W-:Y:S01]  /*0130*/  LEA R0, R9, UR4, 0x2 ;  /* 0x0000000409007c11 */ /* 0x000fe2000f8e10ff */
[----:B--2---:R-:W-:-:S05]  /*0140*/  @!P1 FADD R7, R2, R5 ;  /* 0x0000000502079221 */ /* 0x004fca0000000000 */
[----:B------:R0:W-:Y:S04]  /*0150*/  @!P1 STS [R0], R7 ;  /* 0x0000000700009388 */ /* 0x0001e80000000800 */
[----:B------:R0:W-:Y:S01]  /*0160*/  @P1 STS [R0], RZ ;  /* 0x000000ff00001388 */ /* 0x0001e20000000800 */
[----:B------:R-:W-:Y:S06]  /*0170*/  BAR.SYNC.DEFER_BLOCKING 0x0 ;  /* 0x0000000000007b1d */ /* 0x000fec0000010000 */
[----:B------:R-:W-:Y:S05]  /*0180*/  BRA.U !UP0, `(.L_x_6) ;  /* 0x0000000108347547 */ /* 0x000fea000b800000 */
[----:B------:R-:W-:-:S07]  /*0190*/  IMAD.MOV.U32 R3, RZ, RZ, 0x1 ;  /* 0x00000001ff037424 */ /* 0x000fce00078e00ff */
.L_x_7:
[----:B------:R-:W-:Y:S01]  /*01a0*/  SHF.L.U32 R4, R3, 0x1, RZ ;  /* 0x0000000103047819 */ /* 0x000fe200000006ff */
[----:B------:R-:W-:Y:S04]  /*01b0*/  BAR.SYNC.DEFER_BLOCKING 0x0 ;  /* 0x0000000000007b1d */ /* 0x000fe80000010000 */
[----:B------:R-:W-:-:S05]  /*01c0*/  VIADD R2, R4, 0xffffffff ;  /* 0xffffffff04027836 */ /* 0x000fca0000000000 */
[----:B------:R-:W-:-:S13]  /*01d0*/  LOP3.LUT P1, RZ, R2, R9, RZ, 0xc0, !PT ;  /* 0x0000000902ff7212 */ /* 0x000fda000782c0ff */
[----:B------:R-:W-:Y:S02]  /*01e0*/  @!P1 LEA R2, R3, R0, 0x2 ;  /* 0x0000000003029211 */ /* 0x000fe400078e10ff */
[----:B------:R-:W-:Y:S04]  /*01f0*/  @!P1 LDS R3, [R0] ;  /* 0x0000000000039984 */ /* 0x000fe80000000800 */
[----:B------:R-:W1:Y:S02]  /*0200*/  @!P1 LDS R2, [R2] ;  /* 0x0000000002029984 */ /* 0x000e640000000800 */
[----:B-1----:R-:W-:Y:S01]  /*0210*/  @!P1 FADD R5, R2, R3 ;  /* 0x0000000302059221 */ /* 0x002fe20000000000 */
[----:B------:R-:W-:-:S04]  /*0220*/  IMAD.MOV.U32 R3, RZ, RZ, R4 ;  /* 0x000000ffff037224 */ /* 0x000fc800078e0004 */
[----:B------:R1:W-:Y:S01]  /*0230*/  @!P1 STS [R0], R5 ;  /* 0x0000000500009388 */ /* 0x0003e20000000800 */
[----:B------:R-:W-:-:S13]  /*0240*/  ISETP.GE.U32.AND P1, PT, R4, UR8, PT ;  /* 0x0000000804007c0c */ /* 0x000fda000bf26070 */
[----:B-1----:R-:W-:Y:S05]  /*0250*/  @!P1 BRA `(.L_x_7) ;  /* 0xfffffffc00d09947 */ /* 0x002fea000383ffff */
.L_x_6:
[----:B------:R-:W-:Y:S06]  /*0260*/  BAR.SYNC.DEFER_BLOCKING 0x0 ;  /* 0x0000000000007b1d */ /* 0x000fec0000010000 */
        /* <DEDUP_REMOVED lines=9> */
.L_x_8:
        /* <DEDUP_REMOVED lines=16> */
.L_x_14:


//--------------------- .text._Z9reduce_v0PfS_    --------------------------
	.section	.text._Z9reduce_v0PfS_,"ax",@progbits
	.align	128
        .global         _Z9reduce_v0PfS_
        .type           _Z9reduce_v0PfS_,@function
        .size           _Z9reduce_v0PfS_,(.L_x_15 - _Z9reduce_v0PfS_)
        .other          _Z9reduce_v0PfS_,@"STO_CUDA_ENTRY STV_DEFAULT"
_Z9reduce_v0PfS_:
.text._Z9reduce_v0PfS_:
[----:B------:R-:W-:Y:S01]  /*0000*/  LDC R1, c[0x0][0x37c] ;  /* 0x0000df00ff017b82 */ /* 0x000fe20000000800 */
[----:B------:R-:W0:Y:S01]  /*0010*/  S2R R7, SR_TID.X ;  /* 0x0000000000077919 */ /* 0x000e220000002100 */
[----:B------:R-:W0:Y:S01]  /*0020*/  LDCU UR8, c[0x0][0x360] ;  /* 0x00006c00ff0877ac */ /* 0x000e220008000800 */
[----:B------:R-:W0:Y:S01]  /*0030*/  S2R R4, SR_CTAID.X ;  /* 0x0000000000047919 */ /* 0x000e220000002500 */
[----:B------:R-:W1:Y:S01]  /*0040*/  LDCU.64 UR6, c[0x0][0x358] ;  /* 0x00006b00ff0677ac */ /* 0x000e620008000a00 */
[----:B0-----:R-:W-:-:S05]  /*0050*/  IMAD R5, R4, UR8, R7 ;  /* 0x0000000804057c24 */ /* 0x001fca000f8e0207 */
[----:B------:R-:W-:-:S13]  /*0060*/  ISETP.GT.U32.AND P1, PT, R5, 0xfffff, PT ;  /* 0x000fffff0500780c */ /* 0x000fda0003f24070 */
[----:B------:R-:W0:Y:S02]  /*0070*/  @!P1 LDC.64 R2, c[0x0][0x380] ;  /* 0x0000e000ff029b82 */ /* 0x000e240000000a00 */
[----:B0-----:R-:W-:-:S06]  /*0080*/  @!P1 IMAD.WIDE.U32 R2, R5, 0x4, R2 ;  /* 0x0000000405029825 */ /* 0x001fcc00078e0002 */
[----:B-1----:R-:W2:Y:S01]  /*0090*/  @!P1 LDG.E R3, desc[UR6][R2.64] ;  /* 0x0000000602039981 */ /* 0x002ea2000c1e1900 */
[----:B------:R-:W0:Y:S01]  /*00a0*/  S2UR UR5, SR_CgaCtaId ;  /* 0x00000000000579c3 */ /* 0x000e220000008800 */
[----:B------:R-:W-:Y:S01]  /*00b0*/  UMOV UR4, 0x400 ;  /* 0x0000040000047882 */ /* 0x000fe20000000000 */
[----:B------:R-:W-:Y:S01]  /*00c0*/  UISETP.GE.U32.AND UP0, UPT, UR8, 0x2, UPT ;  /* 0x000000020800788c */ /* 0x000fe2000bf06070 */
[----:B------:R-:W-:Y:S01]  /*00d0*/  ISETP.NE.AND P0, PT, R7, RZ, PT ;  /* 0x000000ff0700720c */ /* 0x000fe20003f05270 */
[----:B0-----:R-:W-:-:S06]  /*00e0*/  ULEA UR4, UR5, UR4, 0x18 ;  /* 0x0000000405047291 */ /* 0x001fcc000f8ec0ff */
[----:B------:R-:W-:-:S05]  /*00f0*/  LEA R0, R7, UR4, 0x2 ;  /* 0x0000000407007c11 */ /* 0x000fca000f8e10ff */
[----:B--2---:R0:W-:Y:S04]  /*0100*/  @!P1 STS [R0], R3 ;  /* 0x0000000300009388 */ /* 0x0041e80000000800 */
[----:B------:R0:W-:Y:S01]  /*0110*/  @P1 STS [R0], RZ ;  /* 0x000000ff00001388 */ /* 0x0001e20000000800 */
[----:B------:R-:W-:Y:S06]  /*0120*/  BAR.SYNC.DEFER_BLOCKING 0x0 ;  /* 0x0000000000007b1d */ /* 0x000fec0000010000 */
[----:B------:R-:W-:Y:S05]  /*0130*/  BRA.U !UP0, `(.L_x_9) ;  /* 0x0000000108347547 */ /* 0x000fea000b800000 */
[----:B0-----:R-:W-:-:S07]  /*0140*/  IMAD.MOV.U32 R3, RZ, RZ, 0x1 ;  /* 0x00000001ff037424 */ /* 0x001fce00078e00ff */
.L_x_10:
[----:B------:R-:W-:Y:S01]  /*0150*/  SHF.L.U32 R6, R3, 0x1, RZ ;  /* 0x0000000103067819 */ /* 0x000fe200000006ff */
[----:B------:R-:W-:Y:S04]  /*0160*/  BAR.SYNC.DEFER_BLOCKING 0x0 ;  /* 0x0000000000007b1d */ /* 0x000fe80000010000 */
[----:B------:R-:W-:-:S05]  /*0170*/  VIADD R2, R6, 0xffffffff ;  /* 0xffffffff06027836 */ /* 0x000fca0000000000 */
[----:B------:R-:W-:-:S13]  /*0180*/  LOP3.LUT P1, RZ, R2, R7, RZ, 0xc0, !PT ;  /* 0x0000000702ff7212 */ /* 0x000fda000782c0ff */
[----:B------:R-:W-:Y:S02]  /*0190*/  @!P1 LEA R2, R3, R0, 0x2 ;  /* 0x0000000003029211 */ /* 0x000fe400078e10ff */
[----:B------:R-:W-:Y:S04]  /*01a0*/  @!P1 LDS R3, [R0] ;  /* 0x0000000000039984 */ /* 0x000fe80000000800 */
[----:B------:R-:W0:Y:S02]  /*01b0*/  @!P1 LDS R2, [R2] ;  /* 0x0000000002029984 */ /* 0x000e240000000800 */
[----:B0-----:R-:W-:Y:S01]  /*01c0*/  @!P1 FADD R5, R2, R3 ;  /* 0x0000000302059221 */ /* 0x001fe20000000000 */
[----:B------:R-:W-:-:S04]  /*01d0*/  IMAD.MOV.U32 R3, RZ, RZ, R6 ;  /* 0x000000ffff037224 */ /* 0x000fc800078e0006 */
[----:B------:R1:W-:Y:S01]  /*01e0*/  @!P1 STS [R0], R5 ;  /* 0x0000000500009388 */ /* 0x0003e20000000800 */
[----:B------:R-:W-:-:S13]  /*01f0*/  ISETP.GE.U32.AND P1, PT, R6, UR8, PT ;  /* 0x0000000806007c0c */ /* 0x000fda000bf26070 */
[----:B-1----:R-:W-:Y:S05]  /*0200*/  @!P1 BRA `(.L_x_10) ;  /* 0xfffffffc00d09947 */ /* 0x002fea000383ffff */
.L_x_9:
[----:B------:R-:W-:Y:S06]  /*0210*/  BAR.SYNC.DEFER_BLOCKING 0x0 ;  /* 0x0000000000007b1d */ /* 0x000fec0000010000 */
[----:B------:R-:W-:Y:S05]  /*0220*/  @P0 EXIT ;  /* 0x000000000000094d */ /* 0x000fea0003800000 */
[----:B------:R-:W1:Y:S01]  /*0230*/  S2UR UR5, SR_CgaCtaId ;  /* 0x00000000000579c3 */ /* 0x000e620000008800 */
[----:B------:R-:W-:-:S07]  /*0240*/  UMOV UR4, 0x400 ;  /* 0x0000040000047882 */ /* 0x000fce0000000000 */
[----:B0-----:R-:W0:Y:S01]  /*0250*/  LDC.64 R2, c[0x0][0x388] ;  /* 0x0000e200ff027b82 */ /* 0x001e220000000a00 */
[----:B-1----:R-:W-:Y:S01]  /*0260*/  ULEA UR4, UR5, UR4, 0x18 ;  /* 0x0000000405047291 */ /* 0x002fe2000f8ec0ff */
[----:B0-----:R-:W-:-:S08]  /*0270*/  IMAD.WIDE.U32 R2, R4, 0x4, R2 ;  /* 0x0000000404027825 */ /* 0x001fd000078e0002 */
[----:B------:R-:W0:Y:S04]  /*0280*/  LDS R5, [UR4] ;  /* 0x00000004ff057984 */ /* 0x000e280008000800 */
[----:B0-----:R-:W-:Y:S01]  /*0290*/  STG.E desc[UR6][R2.64], R5 ;  /* 0x0000000502007986 */ /* 0x001fe2000c101906 */
[----:B------:R-:W-:Y:S05]  /*02a0*/  EXIT ;  /* 0x000000000000794d */ /* 0x000fea0003800000 */
.L_x_11:
        /* <DEDUP_REMOVED lines=13> */
.L_x_15:


//--------------------- .nv.shared._Z9reduce_v3PKfPf --------------------------
	.section	.nv.shared._Z9reduce_v3PKfPf,"aw",@nobits
	.sectionflags	@""
	.align	4
.nv.shared._Z9reduce_v3PKfPf:
	.zero		5120


//--------------------- .nv.shared.reserved.0     --------------------------
	.section	.nv.shared.reserved.0,"aw",@nobits
	.weak		__nv_reservedSMEM_offset_0_alias
	.size		__nv_reservedSMEM_offset_0_alias, 0, 64
	.other		__nv_reservedSMEM_offset_0_alias,@"STO_CUDA_RESERVED_SHARED STV_DEFAULT"
__nv_reservedSMEM_offset_0_alias:
	.zero		0
	.zero		64


//--------------------- .nv.shared._Z9reduce_v2PKfPf --------------------------
	.section	.nv.shared._Z9reduce_v2PKfPf,"aw",@nobits
	.sectionflags	@""
	.align	4
.nv.shared._Z9reduce_v2PKfPf:
	.zero		5120


//--------------------- .nv.shared._Z9reduce_v1PfS_ --------------------------
	.section	.nv.shared._Z9reduce_v1PfS_,"aw",@nobits
	.sectionflags	@""
	.align	4
.nv.shared._Z9reduce_v1PfS_:
	.zero		5120


//--------------------- .nv.shared._Z9reduce_v0PfS_ --------------------------
	.section	.nv.shared._Z9reduce_v0PfS_,"aw",@nobits
	.sectionflags	@""
	.align	4
.nv.shared._Z9reduce_v0PfS_:
	.zero		5120


//--------------------- .nv.constant0._Z9reduce_v3PKfPf --------------------------
	.section	.nv.constant0._Z9reduce_v3PKfPf,"a",@progbits
	.sectionflags	@""
	.align	4
.nv.constant0._Z9reduce_v3PKfPf:
	.zero		912


//--------------------- .nv.constant0._Z9reduce_v2PKfPf --------------------------
	.section	.nv.constant0._Z9reduce_v2PKfPf,"a",@progbits
	.sectionflags	@""
	.align	4
.nv.constant0._Z9reduce_v2PKfPf:
	.zero		912


//--------------------- .nv.constant0._Z9reduce_v1PfS_ --------------------------
	.section	.nv.constant0._Z9reduce_v1PfS_,"a",@progbits
	.sectionflags	@""
	.align	4
.nv.constant0._Z9reduce_v1PfS_:
	.zero		912


//--------------------- .nv.constant0._Z9reduce_v0PfS_ --------------------------
	.section	.nv.constant0._Z9reduce_v0PfS_,"a",@progbits
	.sectionflags	@""
	.align	4
.nv.constant0._Z9reduce_v0PfS_:
	.zero		912


//--------------------- SYMBOLS --------------------------

	.type		.nv.reservedSmem.offset0,@object
	.size		.nv.reservedSmem.offset0,0x4
	.type		.nv.reservedSmem.cap,@object
	.size		.nv.reservedSmem.cap,0x4
